	.headerflags	@"EF_CUDA_TEXMODE_UNIFIED EF_CUDA_64BIT_ADDRESS EF_CUDA_ACCELERATORS EF_CUDA_SM90 EF_CUDA_VIRTUAL_SM(EF_CUDA_SM90)"
	.elftype	@"ET_EXEC"


//--------------------- .nv.info                  --------------------------
	.section	.nv.info,"",@"SHT_CUDA_INFO"
	.align	4


	//----- nvinfo : EIATTR_REGCOUNT
	.align		4
        /*0000*/ 	.byte	0x04, 0x2f
        /*0002*/ 	.short	(.L_1 - .L_0)
	.align		4
.L_0:
        /*0004*/ 	.word	index@(triton_poi_fused_convolution_relu_8)
        /*0008*/ 	.word	0x0000000c


	//----- nvinfo : EIATTR_MIN_STACK_SIZE
	.align		4
.L_1:
        /*000c*/ 	.byte	0x04, 0x12
        /*000e*/ 	.short	(.L_3 - .L_2)
	.align		4
.L_2:
        /*0010*/ 	.word	index@(triton_poi_fused_convolution_relu_8)
        /*0014*/ 	.word	0x00000000


	//----- nvinfo : EIATTR_FRAME_SIZE
	.align		4
.L_3:
        /*0018*/ 	.byte	0x04, 0x11
        /*001a*/ 	.short	(.L_5 - .L_4)
	.align		4
.L_4:
        /*001c*/ 	.word	index@(triton_poi_fused_convolution_relu_8)
        /*0020*/ 	.word	0x00000000


	//----- nvinfo : EIATTR_MIN_STACK_SIZE
	.align		4
.L_5:
        /*0024*/ 	.byte	0x04, 0x12
        /*0026*/ 	.short	(.L_7 - .L_6)
	.align		4
.L_6:
        /*0028*/ 	.word	index@(triton_poi_fused_convolution_relu_8)
        /*002c*/ 	.word	0x00000000
.L_7:


//--------------------- .nv.info.triton_poi_fused_convolution_relu_8 --------------------------
	.section	.nv.info.triton_poi_fused_convolution_relu_8,"",@"SHT_CUDA_INFO"
	.sectionflags	@""
	.align	4


	//----- nvinfo : EIATTR_CUDA_API_VERSION
	.align		4
        /*0000*/ 	.byte	0x04, 0x37
        /*0002*/ 	.short	(.L_9 - .L_8)
.L_8:
        /*0004*/ 	.word	0x0000007c


	//----- nvinfo : EIATTR_KPARAM_INFO
	.align		4
.L_9:
        /*0008*/ 	.byte	0x04, 0x17
        /*000a*/ 	.short	(.L_11 - .L_10)
.L_10:
        /*000c*/ 	.word	0x00000000
        /*0010*/ 	.short	0x0002
        /*0012*/ 	.short	0x0010
        /*0014*/ 	.byte	0x00, 0xf0, 0x11, 0x00


	//----- nvinfo : EIATTR_KPARAM_INFO
	.align		4
.L_11:
        /*0018*/ 	.byte	0x04, 0x17
        /*001a*/ 	.short	(.L_13 - .L_12)
.L_12:
        /*001c*/ 	.word	0x00000000
        /*0020*/ 	.short	0x0001
        /*0022*/ 	.short	0x0008
        /*0024*/ 	.byte	0x00, 0xf4, 0x21, 0x00


	//----- nvinfo : EIATTR_KPARAM_INFO
	.align		4
.L_13:
        /*0028*/ 	.byte	0x04, 0x17
        /*002a*/ 	.short	(.L_15 - .L_14)
.L_14:
        /*002c*/ 	.word	0x00000000
        /*0030*/ 	.short	0x0000
        /*0032*/ 	.short	0x0000
        /*0034*/ 	.byte	0x00, 0xf4, 0x21, 0x00


	//----- nvinfo : EIATTR_SPARSE_MMA_MASK
	.align		4
.L_15:
        /*0038*/ 	.byte	0x03, 0x50
        /*003a*/ 	.short	0x0000


	//----- nvinfo : EIATTR_MAXREG_COUNT
	.align		4
        /*003c*/ 	.byte	0x03, 0x1b
        /*003e*/ 	.short	0x00ff


	//----- nvinfo : EIATTR_EXIT_INSTR_OFFSETS
	.align		4
        /*0040*/ 	.byte	0x04, 0x1c
        /*0042*/ 	.short	(.L_17 - .L_16)


	//   ....[0]....
.L_16:
        /*0044*/ 	.word	0x00000150


	//----- nvinfo : EIATTR_REQNTID
	.align		4
.L_17:
        /*0048*/ 	.byte	0x04, 0x10
        /*004a*/ 	.short	(.L_19 - .L_18)
.L_18:
        /*004c*/ 	.word	0x00000080
        /*0050*/ 	.word	0x00000001
        /*0054*/ 	.word	0x00000001


	//----- nvinfo : EIATTR_CBANK_PARAM_SIZE
	.align		4
.L_19:
        /*0058*/ 	.byte	0x03, 0x19
        /*005a*/ 	.short	0x0014


	//----- nvinfo : EIATTR_PARAM_CBANK
	.align		4
        /*005c*/ 	.byte	0x04, 0x0a
        /*005e*/ 	.short	(.L_21 - .L_20)
	.align		4
.L_20:
        /*0060*/ 	.word	index@(.nv.constant0.triton_poi_fused_convolution_relu_8)
        /*0064*/ 	.short	0x0210
        /*0066*/ 	.short	0x0014


	//----- nvinfo : EIATTR_SW_WAR
	.align		4
.L_21:
        /*0068*/ 	.byte	0x04, 0x36
        /*006a*/ 	.short	(.L_23 - .L_22)
.L_22:
        /*006c*/ 	.word	0x00000008
.L_23:


//--------------------- .nv.callgraph             --------------------------
	.section	.nv.callgraph,"",@"SHT_CUDA_CALLGRAPH"
	.align	4
	.sectionentsize	8
	.align		4
        /*0000*/ 	.word	0x00000000
	.align		4
        /*0004*/ 	.word	0xffffffff
	.align		4
        /*0008*/ 	.word	0x00000000
	.align		4
        /*000c*/ 	.word	0xfffffffe
	.align		4
        /*0010*/ 	.word	0x00000000
	.align		4
        /*0014*/ 	.word	0xfffffffd
	.align		4
        /*0018*/ 	.word	0x00000000
	.align		4
        /*001c*/ 	.word	0xfffffffc


//--------------------- .text.triton_poi_fused_convolution_relu_8 --------------------------
	.section	.text.triton_poi_fused_convolution_relu_8,"ax",@progbits
	.align	128
        .global         triton_poi_fused_convolution_relu_8
        .type           triton_poi_fused_convolution_relu_8,@function
        .size           triton_poi_fused_convolution_relu_8,(.L_x_1 - triton_poi_fused_convolution_relu_8)
        .other          triton_poi_fused_convolution_relu_8,@"STO_CUDA_ENTRY STV_DEFAULT"
triton_poi_fused_convolution_relu_8:
.text.triton_poi_fused_convolution_relu_8:
[----:B------:R-:W-:Y:S01]  /*0000*/  LDC R1, c[0x0][0x28] ;  /* 0x00000a00ff017b82 */ /* 0x000fe20000000800 */
[----:B------:R-:W1:Y:S07]  /*0010*/  S2R R0, SR_TID.X ;  /* 0x0000000000007919 */ /* 0x000e6e0000002100 */
[----:B------:R-:W2:Y:S01]  /*0020*/  LDC.64 R4, c[0x0][0x218] ;  /* 0x00008600ff047b82 */ /* 0x000ea20000000a00 */
[----:B------:R-:W-:Y:S01]  /*0030*/  ULDC.64 UR4, c[0x0][0x208] ;  /* 0x0000820000047ab9 */ /* 0x000fe20000000a00 */
[----:B------:R-:W3:Y:S06]  /*0040*/  S2R R7, SR_CTAID.X ;  /* 0x0000000000077919 */ /* 0x000eec0000002500 */
[----:B------:R-:W4:Y:S01]  /*0050*/  LDC.64 R2, c[0x0][0x210] ;  /* 0x00008400ff027b82 */ /* 0x000f220000000a00 */
[----:B-1----:R-:W-:-:S02]  /*0060*/  LOP3.LUT R0, R0, 0x7f, RZ, 0xc0, !PT ;  /* 0x0000007f00007812 */ /* 0x002fc400078ec0ff */
[----:B---3--:R-:W-:-:S03]  /*0070*/  SHF.R.S32.HI R6, RZ, 0x18, R7 ;  /* 0x00000018ff067819 */ /* 0x008fc60000011407 */
[----:B------:R-:W-:Y:S01]  /*0080*/  IMAD R7, R7, 0x80, R0 ;  /* 0x0000008007077824 */ /* 0x000fe200078e0200 */
[----:B------:R-:W-:-:S03]  /*0090*/  SGXT R0, R6, 0x1 ;  /* 0x000000010600781a */ /* 0x000fc60000000200 */
[----:B----4-:R-:W-:Y:S01]  /*00a0*/  IMAD.WIDE R2, R7, 0x4, R2 ;  /* 0x0000000407027825 */ /* 0x010fe200078e0202 */
[----:B------:R-:W-:-:S04]  /*00b0*/  LEA.HI R0, R0, R7, RZ, 0x7 ;  /* 0x0000000700007211 */ /* 0x000fc800078f38ff */
[----:B------:R-:W-:-:S05]  /*00c0*/  LOP3.LUT R0, R0, 0xffffff80, RZ, 0xc0, !PT ;  /* 0xffffff8000007812 */ /* 0x000fca00078ec0ff */
[----:B------:R-:W-:Y:S02]  /*00d0*/  IMAD.IADD R9, R7, 0x1, -R0 ;  /* 0x0000000107097824 */ /* 0x000fe400078e0a00 */
[----:B------:R-:W3:Y:S02]  /*00e0*/  LDG.E R0, desc[UR4][R2.64] ;  /* 0x0000000402007981 */ /* 0x000ee4000c1e1900 */
[----:B--2---:R-:W-:-:S06]  /*00f0*/  IMAD.WIDE R4, R9, 0x4, R4 ;  /* 0x0000000409047825 */ /* 0x004fcc00078e0204 */
[----:B------:R-:W3:Y:S02]  /*0100*/  LDG.E.EL R5, desc[UR4][R4.64] ;  /* 0x0000000404057981 */ /* 0x000ee4000c2e1900 */
[C---:B---3--:R-:W-:Y:S01]  /*0110*/  FADD R6, R0.reuse, R5 ;  /* 0x0000000500067221 */ /* 0x048fe20000000000 */
[----:B------:R-:W-:-:S04]  /*0120*/  FSETP.GEU.AND P0, PT, R0, -R5, PT ;  /* 0x800000050000720b */ /* 0x000fc80003f0e000 */
[----:B------:R-:W-:-:S05]  /*0130*/  FSEL R7, R6, RZ, P0 ;  /* 0x000000ff06077208 */ /* 0x000fca0000000000 */
[----:B------:R-:W-:Y:S01]  /*0140*/  STG.E desc[UR4][R2.64], R7 ;  /* 0x0000000702007986 */ /* 0x000fe2000c101904 */
[----:B------:R-:W-:Y:S05]  /*0150*/  EXIT ;  /* 0x000000000000794d */ /* 0x000fea0003800000 */
.L_x_0:
[----:B------:R-:W-:-:S00]  /*0160*/  BRA `(.L_x_0) ;  /* 0xfffffffc00fc7947 */ /* 0x000fc0000383ffff */
[----:B------:R-:W-:-:S00]  /*0170*/  NOP ;  /* 0x0000000000007918 */ /* 0x000fc00000000000 */
        /* <DEDUP_REMOVED lines=8> */
.L_x_1:


//--------------------- .nv.constant0.triton_poi_fused_convolution_relu_8 --------------------------
	.section	.nv.constant0.triton_poi_fused_convolution_relu_8,"a",@progbits
	.sectionflags	@""
	.align	4
.nv.constant0.triton_poi_fused_convolution_relu_8:
	.zero		548
